//
// Generated by NVIDIA NVVM Compiler
//
// Compiler Build ID: CL-36424714
// Cuda compilation tools, release 13.0, V13.0.88
// Based on NVVM 20.0.0
//

.version 9.0
.target sm_100
.address_size 64

	// .globl	_Z10gpu_kernelPd
// _ZZ10gpu_kernelPdE3s_f has been demoted

.visible .entry _Z10gpu_kernelPd(
	.param .u64 .ptr .align 1 _Z10gpu_kernelPd_param_0
)
{
	.reg .pred 	%p<12>;
	.reg .b32 	%r<24>;
	.reg .b64 	%rd<10>;
	.reg .b64 	%fd<16>;
	// demoted variable
	.shared .align 8 .b8 _ZZ10gpu_kernelPdE3s_f[9248];
	ld.param.u64 	%rd4, [_Z10gpu_kernelPd_param_0];
	cvta.to.global.u64 	%rd1, %rd4;
	mov.u32 	%r10, %ctaid.x;
	mov.u32 	%r11, %ntid.x;
	mul.lo.s32 	%r1, %r10, %r11;
	mov.u32 	%r12, %tid.x;
	add.s32 	%r2, %r1, %r12;
	mov.u32 	%r13, %ctaid.y;
	mov.u32 	%r14, %ntid.y;
	mov.u32 	%r3, %tid.y;
	mad.lo.s32 	%r4, %r13, %r14, %r3;
	shl.b32 	%r15, %r2, 10;
	add.s32 	%r5, %r15, %r4;
	mul.wide.s32 	%rd5, %r5, 8;
	add.s64 	%rd2, %rd1, %rd5;
	ld.global.f64 	%fd2, [%rd2];
	mov.u32 	%r16, _ZZ10gpu_kernelPdE3s_f;
	mad.lo.s32 	%r6, %r12, 272, %r16;
	add.s32 	%r7, %r6, 272;
	shl.b32 	%r17, %r3, 3;
	add.s32 	%r8, %r7, %r17;
	st.shared.f64 	[%r8+8], %fd2;
	setp.ne.s32 	%p1, %r12, 0;
	@%p1 bra 	$L__BB0_4;
	setp.eq.s32 	%p2, %r2, 0;
	shl.b32 	%r18, %r1, 10;
	add.s32 	%r19, %r18, %r4;
	add.s32 	%r20, %r19, -1024;
	mul.wide.s32 	%rd6, %r20, 8;
	add.s64 	%rd3, %rd1, %rd6;
	add.s32 	%r9, %r16, %r17;
	@%p2 bra 	$L__BB0_3;
	ld.global.f64 	%fd3, [%rd3];
	st.shared.f64 	[%r9+8], %fd3;
	setp.gt.s32 	%p3, %r2, 991;
	@%p3 bra 	$L__BB0_4;
$L__BB0_3:
	ld.global.f64 	%fd4, [%rd3+270336];
	st.shared.f64 	[%r9+8984], %fd4;
$L__BB0_4:
	setp.ne.s32 	%p4, %r3, 0;
	@%p4 bra 	$L__BB0_8;
	setp.eq.s32 	%p5, %r4, 0;
	@%p5 bra 	$L__BB0_7;
	ld.global.f64 	%fd5, [%rd2+-8];
	st.shared.f64 	[%r7], %fd5;
	setp.gt.u32 	%p6, %r4, 991;
	@%p6 bra 	$L__BB0_8;
$L__BB0_7:
	ld.global.f64 	%fd6, [%rd2+256];
	st.shared.f64 	[%r6+536], %fd6;
$L__BB0_8:
	bar.sync 	0;
	ld.shared.f64 	%fd7, [%r8+8];
	ld.shared.f64 	%fd8, [%r8];
	ld.shared.f64 	%fd9, [%r8+16];
	add.f64 	%fd10, %fd8, %fd9;
	ld.shared.f64 	%fd11, [%r8+-264];
	add.f64 	%fd12, %fd10, %fd11;
	ld.shared.f64 	%fd13, [%r8+280];
	add.f64 	%fd14, %fd12, %fd13;
	fma.rn.f64 	%fd15, %fd7, 0dC010000000000000, %fd14;
	fma.rn.f64 	%fd1, %fd15, 0d3FC999999999999A, %fd7;
	add.s32 	%r23, %r2, -1;
	setp.gt.u32 	%p7, %r23, 1021;
	setp.eq.s32 	%p8, %r4, 0;
	setp.gt.u32 	%p9, %r4, 1022;
	or.pred  	%p10, %p7, %p9;
	or.pred  	%p11, %p10, %p8;
	@%p11 bra 	$L__BB0_10;
	mul.wide.u32 	%rd8, %r5, 8;
	add.s64 	%rd9, %rd1, %rd8;
	st.global.f64 	[%rd9], %fd1;
	bra.uni 	$L__BB0_11;
$L__BB0_10:
	mov.b64 	%rd7, 0;
	st.global.u64 	[%rd2], %rd7;
$L__BB0_11:
	ret;

}


// ===== COMPILED SASS (sm_100) =====

	.target	sm_100

	.elftype	@"ET_EXEC"


//--------------------- .note.nv.tkinfo           --------------------------
	.section	.note.nv.tkinfo,"",@"SHT_NOTE"
	.sectionflags	@"SHF_NOTE_NV_TKINFO"
	.tkinfo
        /*0018*/ 	.word	0x00000002
        /*0030*/ 	.string	""
        /*0030*/ 	.string	"ptxas"
        /*0030*/ 	.string	"Cuda compilation tools, release 13.0, V13.0.88"
        /*0030*/ 	.string	"Build cuda_13.0.r13.0/compiler.36424714_0"
        /*0030*/ 	.string	"-arch sm_100 -m 64 "



//--------------------- .note.nv.cuinfo           --------------------------
	.section	.note.nv.cuinfo,"",@"SHT_NOTE"
	.sectionflags	@"SHF_NOTE_NV_CUINFO"
        /*0018*/ 	.short	0x0002
        /*001a*/ 	.short	0x0064
        /*001c*/ 	.short	0x0082
	.zero		2


//--------------------- .nv.info                  --------------------------
	.section	.nv.info,"",@"SHT_CUDA_INFO"
	.align	4


	//----- nvinfo : EIATTR_REGCOUNT
	.align		4
        /*0000*/ 	.byte	0x04, 0x2f
        /*0002*/ 	.short	(.L_1 - .L_0)
	.align		4
.L_0:
        /*0004*/ 	.word	index@(_Z10gpu_kernelPd)
        /*0008*/ 	.word	0x00000016


	//----- nvinfo : EIATTR_FRAME_SIZE
	.align		4
.L_1:
        /*000c*/ 	.byte	0x04, 0x11
        /*000e*/ 	.short	(.L_3 - .L_2)
	.align		4
.L_2:
        /*0010*/ 	.word	index@(_Z10gpu_kernelPd)
        /*0014*/ 	.word	0x00000000


	//----- nvinfo : EIATTR_MIN_STACK_SIZE
	.align		4
.L_3:
        /*0018*/ 	.byte	0x04, 0x12
        /*001a*/ 	.short	(.L_5 - .L_4)
	.align		4
.L_4:
        /*001c*/ 	.word	index@(_Z10gpu_kernelPd)
        /*0020*/ 	.word	0x00000000
.L_5:


//--------------------- .nv.compat                --------------------------
	.section	.nv.compat,"",@"SHT_CUDA_COMPAT_INFO"
	.align	4
        /*0000*/ 	.byte	0x02, 0x09, 0x00, 0x00, 0x02, 0x02, 0x01, 0x00, 0x02, 0x05, 0x05, 0x00, 0x03, 0x07, 0x01, 0x01
        /*0010*/ 	.byte	0x02, 0x03, 0x00, 0x00, 0x02, 0x06, 0x01, 0x00, 0x04, 0x0b, 0x08, 0x00, 0x01, 0x00, 0x00, 0x00
        /*0020*/ 	.byte	0x00, 0x00, 0x00, 0x00


//--------------------- .nv.info._Z10gpu_kernelPd --------------------------
	.section	.nv.info._Z10gpu_kernelPd,"",@"SHT_CUDA_INFO"
	.sectionflags	@""
	.align	4


	//----- nvinfo : EIATTR_CUDA_API_VERSION
	.align		4
        /*0000*/ 	.byte	0x04, 0x37
        /*0002*/ 	.short	(.L_7 - .L_6)
.L_6:
        /*0004*/ 	.word	0x00000082


	//----- nvinfo : EIATTR_KPARAM_INFO
	.align		4
.L_7:
        /*0008*/ 	.byte	0x04, 0x17
        /*000a*/ 	.short	(.L_9 - .L_8)
.L_8:
        /*000c*/ 	.word	0x00000000
        /*0010*/ 	.short	0x0000
        /*0012*/ 	.short	0x0000
        /*0014*/ 	.byte	0x00, 0xf5, 0x21, 0x00


	//----- nvinfo : EIATTR_SPARSE_MMA_MASK
	.align		4
.L_9:
        /*0018*/ 	.byte	0x03, 0x50
        /*001a*/ 	.short	0x0000


	//----- nvinfo : EIATTR_MAXREG_COUNT
	.align		4
        /*001c*/ 	.byte	0x03, 0x1b
        /*001e*/ 	.short	0x00ff


	//----- nvinfo : EIATTR_NUM_BARRIERS
	.align		4
        /*0020*/ 	.byte	0x02, 0x4c
        /*0022*/ 	.byte	0x01
	.zero		1


	//----- nvinfo : EIATTR_MERCURY_ISA_VERSION
	.align		4
        /*0024*/ 	.byte	0x03, 0x5f
        /*0026*/ 	.short	0x0101


	//----- nvinfo : EIATTR_VRC_CTA_INIT_COUNT
	.align		4
        /*0028*/ 	.byte	0x02, 0x4a
	.zero		1
	.zero		1


	//----- nvinfo : EIATTR_EXIT_INSTR_OFFSETS
	.align		4
        /*002c*/ 	.byte	0x04, 0x1c
        /*002e*/ 	.short	(.L_11 - .L_10)


	//   ....[0]....
.L_10:
        /*0030*/ 	.word	0x000004c0


	//   ....[1]....
        /*0034*/ 	.word	0x000004e0


	//----- nvinfo : EIATTR_CRS_STACK_SIZE
	.align		4
.L_11:
        /*0038*/ 	.byte	0x04, 0x1e
        /*003a*/ 	.short	(.L_13 - .L_12)
.L_12:
        /*003c*/ 	.word	0x00000000


	//----- nvinfo : EIATTR_CBANK_PARAM_SIZE
	.align		4
.L_13:
        /*0040*/ 	.byte	0x03, 0x19
        /*0042*/ 	.short	0x0008


	//----- nvinfo : EIATTR_PARAM_CBANK
	.align		4
        /*0044*/ 	.byte	0x04, 0x0a
        /*0046*/ 	.short	(.L_15 - .L_14)
	.align		4
.L_14:
        /*0048*/ 	.word	index@(.nv.constant0._Z10gpu_kernelPd)
        /*004c*/ 	.short	0x0380
        /*004e*/ 	.short	0x0008


	//----- nvinfo : EIATTR_SW_WAR
	.align		4
.L_15:
        /*0050*/ 	.byte	0x04, 0x36
        /*0052*/ 	.short	(.L_17 - .L_16)
.L_16:
        /*0054*/ 	.word	0x00000008
.L_17:


//--------------------- .nv.callgraph             --------------------------
	.section	.nv.callgraph,"",@"SHT_CUDA_CALLGRAPH"
	.align	4
	.sectionentsize	8
	.align		4
        /*0000*/ 	.word	0x00000000
	.align		4
        /*0004*/ 	.word	0xffffffff
	.align		4
        /*0008*/ 	.word	0x00000000
	.align		4
        /*000c*/ 	.word	0xfffffffe
	.align		4
        /*0010*/ 	.word	0x00000000
	.align		4
        /*0014*/ 	.word	0xfffffffd
	.align		4
        /*0018*/ 	.word	0x00000000
	.align		4
        /*001c*/ 	.word	0xfffffffc


//--------------------- .text._Z10gpu_kernelPd    --------------------------
	.section	.text._Z10gpu_kernelPd,"ax",@progbits
	.align	128
        .global         _Z10gpu_kernelPd
        .type           _Z10gpu_kernelPd,@function
        .size           _Z10gpu_kernelPd,(.L_x_9 - _Z10gpu_kernelPd)
        .other          _Z10gpu_kernelPd,@"STO_CUDA_ENTRY STV_DEFAULT"
_Z10gpu_kernelPd:
.text._Z10gpu_kernelPd:
[----:B------:R-:W-:Y:S01]  /*0000*/  LDC R1, c[0x0][0x37c] ;  /* 0x0000df00ff017b82 */ /* 0x000fe20000000800 */
[----:B------:R-:W0:Y:S07]  /*0010*/  S2R R19, SR_TID.Y ;  /* 0x0000000000137919 */ /* 0x000e2e0000002200 */
[----:B------:R-:W1:Y:S01]  /*0020*/  S2UR UR4, SR_CTAID.X ;  /* 0x00000000000479c3 */ /* 0x000e620000002500 */
[----:B------:R-:W2:Y:S07]  /*0030*/  S2R R12, SR_TID.X ;  /* 0x00000000000c7919 */ /* 0x000eae0000002100 */
[----:B------:R-:W1:Y:S08]  /*0040*/  LDC R13, c[0x0][0x360] ;  /* 0x0000d800ff0d7b82 */ /* 0x000e700000000800 */
[----:B------:R-:W0:Y:S08]  /*0050*/  S2UR UR6, SR_CTAID.Y ;  /* 0x00000000000679c3 */ /* 0x000e300000002600 */
[----:B------:R-:W0:Y:S08]  /*0060*/  LDC R0, c[0x0][0x364] ;  /* 0x0000d900ff007b82 */ /* 0x000e300000000800 */
[----:B------:R-:W3:Y:S01]  /*0070*/  LDC.64 R4, c[0x0][0x380] ;  /* 0x0000e000ff047b82 */ /* 0x000ee20000000a00 */
[----:B-1----:R-:W-:Y:S01]  /*0080*/  IMAD R13, R13, UR4, RZ ;  /* 0x000000040d0d7c24 */ /* 0x002fe2000f8e02ff */
[----:B------:R-:W1:Y:S03]  /*0090*/  LDCU.64 UR4, c[0x0][0x358] ;  /* 0x00006b00ff0477ac */ /* 0x000e660008000a00 */
[----:B--2---:R-:W-:-:S02]  /*00a0*/  IMAD.IADD R9, R13, 0x1, R12 ;  /* 0x000000010d097824 */ /* 0x004fc400078e020c */
[----:B0-----:R-:W-:-:S04]  /*00b0*/  IMAD R0, R0, UR6, R19 ;  /* 0x0000000600007c24 */ /* 0x001fc8000f8e0213 */
[----:B------:R-:W-:-:S04]  /*00c0*/  IMAD R7, R9, 0x400, R0 ;  /* 0x0000040009077824 */ /* 0x000fc800078e0200 */
[----:B---3--:R-:W-:-:S05]  /*00d0*/  IMAD.WIDE R2, R7, 0x8, R4 ;  /* 0x0000000807027825 */ /* 0x008fca00078e0204 */
[----:B-1----:R-:W2:Y:S01]  /*00e0*/  LDG.E.64 R10, desc[UR4][R2.64] ;  /* 0x00000004020a7981 */ /* 0x002ea2000c1e1b00 */
[----:B------:R-:W-:Y:S01]  /*00f0*/  MOV R6, 0x400 ;  /* 0x0000040000067802 */ /* 0x000fe20000000f00 */
[----:B------:R-:W-:Y:S01]  /*0100*/  BSSY.RECONVERGENT B0, `(.L_x_0) ;  /* 0x0000017000007945 */ /* 0x000fe20003800200 */
[----:B------:R-:W-:Y:S01]  /*0110*/  ISETP.NE.AND P0, PT, R12, RZ, PT ;  /* 0x000000ff0c00720c */ /* 0x000fe20003f05270 */
[----:B------:R-:W0:Y:S02]  /*0120*/  S2R R15, SR_CgaCtaId ;  /* 0x00000000000f7919 */ /* 0x000e240000008800 */
[----:B0-----:R-:W-:-:S05]  /*0130*/  LEA R8, R15, R6, 0x18 ;  /* 0x000000060f087211 */ /* 0x001fca00078ec0ff */
[----:B------:R-:W-:-:S04]  /*0140*/  IMAD R15, R12, 0x110, R8 ;  /* 0x000001100c0f7824 */ /* 0x000fc800078e0208 */
[----:B------:R-:W-:-:S05]  /*0150*/  IMAD R6, R19, 0x8, R15 ;  /* 0x0000000813067824 */ /* 0x000fca00078e020f */
[----:B--2---:R0:W-:Y:S01]  /*0160*/  STS.64 [R6+0x118], R10 ;  /* 0x0001180a06007388 */ /* 0x0041e20000000a00 */
[----:B------:R-:W-:Y:S05]  /*0170*/  @P0 BRA `(.L_x_1) ;  /* 0x00000000003c0947 */ /* 0x000fea0003800000 */
[----:B------:R-:W-:Y:S01]  /*0180*/  ISETP.NE.AND P0, PT, R9, RZ, PT ;  /* 0x000000ff0900720c */ /* 0x000fe20003f05270 */
[----:B------:R-:W-:Y:S01]  /*0190*/  BSSY.RELIABLE B1, `(.L_x_2) ;  /* 0x000000b000017945 */ /* 0x000fe20003800100 */
[----:B------:R-:W-:Y:S01]  /*01a0*/  LEA R13, R13, R0, 0xa ;  /* 0x000000000d0d7211 */ /* 0x000fe200078e50ff */
[----:B------:R-:W-:-:S04]  /*01b0*/  IMAD R17, R19, 0x8, R8 ;  /* 0x0000000813117824 */ /* 0x000fc800078e0208 */
[----:B0-----:R-:W-:-:S04]  /*01c0*/  VIADD R11, R13, 0xfffffc00 ;  /* 0xfffffc000d0b7836 */ /* 0x001fc80000000000 */
[----:B------:R-:W-:Y:S02]  /*01d0*/  IMAD.WIDE R10, R11, 0x8, R4 ;  /* 0x000000080b0a7825 */ /* 0x000fe400078e0204 */
[----:B------:R-:W-:Y:S05]  /*01e0*/  @!P0 BRA `(.L_x_3) ;  /* 0x0000000000148947 */ /* 0x000fea0003800000 */
[----:B------:R-:W2:Y:S01]  /*01f0*/  LDG.E.64 R12, desc[UR4][R10.64] ;  /* 0x000000040a0c7981 */ /* 0x000ea2000c1e1b00 */
[----:B------:R-:W-:-:S13]  /*0200*/  ISETP.GT.AND P0, PT, R9, 0x3df, PT ;  /* 0x000003df0900780c */ /* 0x000fda0003f04270 */
[----:B------:R-:W-:Y:S05]  /*0210*/  @P0 BREAK.RELIABLE B1 ;  /* 0x0000000000010942 */ /* 0x000fea0003800100 */
[----:B--2---:R1:W-:Y:S01]  /*0220*/  STS.64 [R17+0x8], R12 ;  /* 0x0000080c11007388 */ /* 0x0043e20000000a00 */
[----:B------:R-:W-:Y:S05]  /*0230*/  @P0 BRA `(.L_x_1) ;  /* 0x00000000000c0947 */ /* 0x000fea0003800000 */
.L_x_3:
[----:B------:R-:W-:Y:S05]  /*0240*/  BSYNC.RELIABLE B1 ;  /* 0x0000000000017941 */ /* 0x000fea0003800100 */
.L_x_2:
[----:B------:R-:W2:Y:S04]  /*0250*/  LDG.E.64 R10, desc[UR4][R10.64+0x42000] ;  /* 0x042000040a0a7981 */ /* 0x000ea8000c1e1b00 */
[----:B--2---:R2:W-:Y:S02]  /*0260*/  STS.64 [R17+0x2318], R10 ;  /* 0x0023180a11007388 */ /* 0x0045e40000000a00 */
.L_x_1:
[----:B------:R-:W-:Y:S05]  /*0270*/  BSYNC.RECONVERGENT B0 ;  /* 0x0000000000007941 */ /* 0x000fea0003800200 */
.L_x_0:
[----:B------:R-:W-:Y:S05]  /*0280*/  WARPSYNC.ALL ;  /* 0x0000000000007948 */ /* 0x000fea0003800000 */
[----:B------:R-:W-:Y:S01]  /*0290*/  ISETP.NE.AND P0, PT, R19, RZ, PT ;  /* 0x000000ff1300720c */ /* 0x000fe20003f05270 */
[----:B------:R-:W-:-:S12]  /*02a0*/  BSSY.RECONVERGENT B0, `(.L_x_4) ;  /* 0x000000d000007945 */ /* 0x000fd80003800200 */
[----:B------:R-:W-:Y:S05]  /*02b0*/  @P0 BRA `(.L_x_5) ;  /* 0x00000000002c0947 */ /* 0x000fea0003800000 */
[----:B------:R-:W-:Y:S01]  /*02c0*/  ISETP.NE.AND P0, PT, R0, RZ, PT ;  /* 0x000000ff0000720c */ /* 0x000fe20003f05270 */
[----:B------:R-:W-:-:S12]  /*02d0*/  BSSY.RELIABLE B1, `(.L_x_6) ;  /* 0x0000007000017945 */ /* 0x000fd80003800100 */
[----:B------:R-:W-:Y:S05]  /*02e0*/  @!P0 BRA `(.L_x_7) ;  /* 0x0000000000148947 */ /* 0x000fea0003800000 */
[----:B0-2---:R-:W2:Y:S01]  /*02f0*/  LDG.E.64 R10, desc[UR4][R2.64+-0x8] ;  /* 0xfffff804020a7981 */ /* 0x005ea2000c1e1b00 */
[----:B------:R-:W-:-:S13]  /*0300*/  ISETP.GT.U32.AND P0, PT, R0, 0x3df, PT ;  /* 0x000003df0000780c */ /* 0x000fda0003f04070 */
[----:B------:R-:W-:Y:S05]  /*0310*/  @P0 BREAK.RELIABLE B1 ;  /* 0x0000000000010942 */ /* 0x000fea0003800100 */
[----:B--2---:R3:W-:Y:S01]  /*0320*/  STS.64 [R15+0x110], R10 ;  /* 0x0001100a0f007388 */ /* 0x0047e20000000a00 */
[----:B------:R-:W-:Y:S05]  /*0330*/  @P0 BRA `(.L_x_5) ;  /* 0x00000000000c0947 */ /* 0x000fea0003800000 */
.L_x_7:
[----:B------:R-:W-:Y:S05]  /*0340*/  BSYNC.RELIABLE B1 ;  /* 0x0000000000017941 */ /* 0x000fea0003800100 */
.L_x_6:
[----:B0-23--:R-:W2:Y:S04]  /*0350*/  LDG.E.64 R10, desc[UR4][R2.64+0x100] ;  /* 0x00010004020a7981 */ /* 0x00dea8000c1e1b00 */
[----:B--2---:R4:W-:Y:S02]  /*0360*/  STS.64 [R15+0x218], R10 ;  /* 0x0002180a0f007388 */ /* 0x0049e40000000a00 */
.L_x_5:
[----:B------:R-:W-:Y:S05]  /*0370*/  BSYNC.RECONVERGENT B0 ;  /* 0x0000000000007941 */ /* 0x000fea0003800200 */
.L_x_4:
[----:B------:R-:W-:Y:S05]  /*0380*/  WARPSYNC.ALL ;  /* 0x0000000000007948 */ /* 0x000fea0003800000 */
[----:B------:R-:W-:Y:S01]  /*0390*/  BAR.SYNC.DEFER_BLOCKING 0x0 ;  /* 0x0000000000007b1d */ /* 0x000fe20000010000 */
[----:B------:R-:W-:Y:S02]  /*03a0*/  IADD3 R9, PT, PT, R9, -0x1, RZ ;  /* 0xffffffff09097810 */ /* 0x000fe40007ffe0ff */
[----:B------:R-:W-:-:S03]  /*03b0*/  ISETP.GT.U32.AND P0, PT, R0, 0x3fe, PT ;  /* 0x000003fe0000780c */ /* 0x000fc60003f04070 */
[----:B------:R-:W-:Y:S01]  /*03c0*/  UMOV UR6, 0x9999999a ;  /* 0x9999999a00067882 */ /* 0x000fe20000000000 */
[----:B------:R-:W-:Y:S01]  /*03d0*/  ISETP.GT.U32.OR P0, PT, R9, 0x3fd, P0 ;  /* 0x000003fd0900780c */ /* 0x000fe20000704470 */
[----:B------:R-:W-:-:S03]  /*03e0*/  UMOV UR7, 0x3fc99999 ;  /* 0x3fc9999900077882 */ /* 0x000fc60000000000 */
[----:B------:R-:W-:Y:S01]  /*03f0*/  ISETP.EQ.OR P0, PT, R0, RZ, P0 ;  /* 0x000000ff0000720c */ /* 0x000fe20000702670 */
[----:B-1----:R-:W-:-:S12]  /*0400*/  LDS.64 R12, [R6+0x110] ;  /* 0x00011000060c7984 */ /* 0x002fd80000000a00 */
[----:B------:R-:W-:Y:S01]  /*0410*/  @!P0 IMAD.WIDE.U32 R4, R7, 0x8, R4 ;  /* 0x0000000807048825 */ /* 0x000fe200078e0004 */
[----:B---34-:R-:W1:Y:S04]  /*0420*/  LDS.64 R14, [R6+0x120] ;  /* 0x00012000060e7984 */ /* 0x018e680000000a00 */
[----:B--2---:R-:W2:Y:S04]  /*0430*/  LDS.64 R16, [R6+0x8] ;  /* 0x0000080006107984 */ /* 0x004ea80000000a00 */
[----:B------:R-:W3:Y:S04]  /*0440*/  LDS.64 R18, [R6+0x228] ;  /* 0x0002280006127984 */ /* 0x000ee80000000a00 */
[----:B0-----:R-:W0:Y:S01]  /*0450*/  LDS.64 R10, [R6+0x118] ;  /* 0x00011800060a7984 */ /* 0x001e220000000a00 */
[----:B-1----:R-:W-:-:S08]  /*0460*/  DADD R12, R12, R14 ;  /* 0x000000000c0c7229 */ /* 0x002fd0000000000e */
[----:B--2---:R-:W-:-:S08]  /*0470*/  DADD R12, R12, R16 ;  /* 0x000000000c0c7229 */ /* 0x004fd00000000010 */
[----:B---3--:R-:W-:-:S08]  /*0480*/  DADD R12, R12, R18 ;  /* 0x000000000c0c7229 */ /* 0x008fd00000000012 */
[----:B0-----:R-:W-:-:S08]  /*0490*/  DFMA R12, R10, -4, R12 ;  /* 0xc01000000a0c782b */ /* 0x001fd0000000000c */
[----:B------:R-:W-:-:S07]  /*04a0*/  DFMA R12, R12, UR6, R10 ;  /* 0x000000060c0c7c2b */ /* 0x000fce000800000a */
[----:B------:R0:W-:Y:S01]  /*04b0*/  @!P0 STG.E.64 desc[UR4][R4.64], R12 ;  /* 0x0000000c04008986 */ /* 0x0001e2000c101b04 */
[----:B------:R-:W-:Y:S05]  /*04c0*/  @!P0 EXIT ;  /* 0x000000000000894d */ /* 0x000fea0003800000 */
[----:B------:R-:W-:Y:S01]  /*04d0*/  STG.E.64 desc[UR4][R2.64], RZ ;  /* 0x000000ff02007986 */ /* 0x000fe2000c101b04 */
[----:B------:R-:W-:Y:S05]  /*04e0*/  EXIT ;  /* 0x000000000000794d */ /* 0x000fea0003800000 */
.L_x_8:
[----:B------:R-:W-:-:S00]  /*04f0*/  BRA `(.L_x_8) ;  /* 0xfffffffc00fc7947 */ /* 0x000fc0000383ffff */
[----:B------:R-:W-:-:S00]  /*0500*/  NOP ;  /* 0x0000000000007918 */ /* 0x000fc00000000000 */
[----:B------:R-:W-:-:S00]  /*0510*/  NOP ;  /* 0x0000000000007918 */ /* 0x000fc00000000000 */
[----:B------:R-:W-:-:S00]  /*0520*/  NOP ;  /* 0x0000000000007918 */ /* 0x000fc00000000000 */
[----:B------:R-:W-:-:S00]  /*0530*/  NOP ;  /* 0x0000000000007918 */ /* 0x000fc00000000000 */
[----:B------:R-:W-:-:S00]  /*0540*/  NOP ;  /* 0x0000000000007918 */ /* 0x000fc00000000000 */
[----:B------:R-:W-:-:S00]  /*0550*/  NOP ;  /* 0x0000000000007918 */ /* 0x000fc00000000000 */
[----:B------:R-:W-:-:S00]  /*0560*/  NOP ;  /* 0x0000000000007918 */ /* 0x000fc00000000000 */
[----:B------:R-:W-:-:S00]  /*0570*/  NOP ;  /* 0x0000000000007918 */ /* 0x000fc00000000000 */
.L_x_9:


//--------------------- .nv.shared._Z10gpu_kernelPd --------------------------
	.section	.nv.shared._Z10gpu_kernelPd,"aw",@nobits
	.sectionflags	@""
	.align	8
.nv.shared._Z10gpu_kernelPd:
	.zero		10272


//--------------------- .nv.shared.reserved.0     --------------------------
	.section	.nv.shared.reserved.0,"aw",@nobits
	.weak		__nv_reservedSMEM_offset_0_alias
	.size		__nv_reservedSMEM_offset_0_alias, 0, 64
	.other		__nv_reservedSMEM_offset_0_alias,@"STO_CUDA_RESERVED_SHARED STV_DEFAULT"
__nv_reservedSMEM_offset_0_alias:
	.zero		0
	.zero		64


//--------------------- .nv.constant0._Z10gpu_kernelPd --------------------------
	.section	.nv.constant0._Z10gpu_kernelPd,"a",@progbits
	.sectionflags	@""
	.align	4
.nv.constant0._Z10gpu_kernelPd:
	.zero		904


//--------------------- SYMBOLS --------------------------

	.type		.nv.reservedSmem.offset0,@object
	.size		.nv.reservedSmem.offset0,0x4
	.type		.nv.reservedSmem.cap,@object
	.size		.nv.reservedSmem.cap,0x4
